//
// Generated by NVIDIA NVVM Compiler
//
// Compiler Build ID: CL-36424714
// Cuda compilation tools, release 13.0, V13.0.88
// Based on NVVM 20.0.0
//

.version 9.0
.target sm_100
.address_size 64

	// .globl	_Z12AsyncvecAddKPiS_S_ii

.visible .entry _Z12AsyncvecAddKPiS_S_ii(
	.param .u64 .ptr .align 1 _Z12AsyncvecAddKPiS_S_ii_param_0,
	.param .u64 .ptr .align 1 _Z12AsyncvecAddKPiS_S_ii_param_1,
	.param .u64 .ptr .align 1 _Z12AsyncvecAddKPiS_S_ii_param_2,
	.param .u32 _Z12AsyncvecAddKPiS_S_ii_param_3,
	.param .u32 _Z12AsyncvecAddKPiS_S_ii_param_4
)
{
	.reg .pred 	%p<2>;
	.reg .b32 	%r<11>;
	.reg .b64 	%rd<11>;

	ld.param.u64 	%rd1, [_Z12AsyncvecAddKPiS_S_ii_param_0];
	ld.param.u64 	%rd2, [_Z12AsyncvecAddKPiS_S_ii_param_1];
	ld.param.u64 	%rd3, [_Z12AsyncvecAddKPiS_S_ii_param_2];
	ld.param.u32 	%r2, [_Z12AsyncvecAddKPiS_S_ii_param_3];
	ld.param.u32 	%r3, [_Z12AsyncvecAddKPiS_S_ii_param_4];
	mov.u32 	%r4, %tid.x;
	mov.u32 	%r5, %ntid.x;
	mov.u32 	%r6, %ctaid.x;
	mad.lo.s32 	%r7, %r5, %r6, %r4;
	add.s32 	%r1, %r7, %r3;
	setp.ge.s32 	%p1, %r1, %r2;
	@%p1 bra 	$L__BB0_2;
	cvta.to.global.u64 	%rd4, %rd1;
	cvta.to.global.u64 	%rd5, %rd2;
	cvta.to.global.u64 	%rd6, %rd3;
	mul.wide.s32 	%rd7, %r1, 4;
	add.s64 	%rd8, %rd4, %rd7;
	ld.global.u32 	%r8, [%rd8];
	add.s64 	%rd9, %rd5, %rd7;
	ld.global.u32 	%r9, [%rd9];
	sub.s32 	%r10, %r8, %r9;
	add.s64 	%rd10, %rd6, %rd7;
	st.global.u32 	[%rd10], %r10;
$L__BB0_2:
	ret;

}
	// .globl	_Z7vecAddKPiS_S_i
.visible .entry _Z7vecAddKPiS_S_i(
	.param .u64 .ptr .align 1 _Z7vecAddKPiS_S_i_param_0,
	.param .u64 .ptr .align 1 _Z7vecAddKPiS_S_i_param_1,
	.param .u64 .ptr .align 1 _Z7vecAddKPiS_S_i_param_2,
	.param .u32 _Z7vecAddKPiS_S_i_param_3
)
{
	.reg .pred 	%p<2>;
	.reg .b32 	%r<9>;
	.reg .b64 	%rd<11>;

	ld.param.u64 	%rd1, [_Z7vecAddKPiS_S_i_param_0];
	ld.param.u64 	%rd2, [_Z7vecAddKPiS_S_i_param_1];
	ld.param.u64 	%rd3, [_Z7vecAddKPiS_S_i_param_2];
	ld.param.u32 	%r2, [_Z7vecAddKPiS_S_i_param_3];
	mov.u32 	%r3, %tid.x;
	mov.u32 	%r4, %ntid.x;
	mov.u32 	%r5, %ctaid.x;
	mad.lo.s32 	%r1, %r4, %r5, %r3;
	setp.ge.s32 	%p1, %r1, %r2;
	@%p1 bra 	$L__BB1_2;
	cvta.to.global.u64 	%rd4, %rd1;
	cvta.to.global.u64 	%rd5, %rd2;
	cvta.to.global.u64 	%rd6, %rd3;
	mul.wide.s32 	%rd7, %r1, 4;
	add.s64 	%rd8, %rd4, %rd7;
	ld.global.u32 	%r6, [%rd8];
	add.s64 	%rd9, %rd5, %rd7;
	ld.global.u32 	%r7, [%rd9];
	sub.s32 	%r8, %r6, %r7;
	add.s64 	%rd10, %rd6, %rd7;
	st.global.u32 	[%rd10], %r8;
$L__BB1_2:
	ret;

}


// ===== COMPILED SASS (sm_100) =====

	.target	sm_100

	.elftype	@"ET_EXEC"


//--------------------- .note.nv.tkinfo           --------------------------
	.section	.note.nv.tkinfo,"",@"SHT_NOTE"
	.sectionflags	@"SHF_NOTE_NV_TKINFO"
	.tkinfo
        /*0018*/ 	.word	0x00000002
        /*0030*/ 	.string	""
        /*0030*/ 	.string	"ptxas"
        /*0030*/ 	.string	"Cuda compilation tools, release 13.0, V13.0.88"
        /*0030*/ 	.string	"Build cuda_13.0.r13.0/compiler.36424714_0"
        /*0030*/ 	.string	"-arch sm_100 -m 64 "



//--------------------- .note.nv.cuinfo           --------------------------
	.section	.note.nv.cuinfo,"",@"SHT_NOTE"
	.sectionflags	@"SHF_NOTE_NV_CUINFO"
        /*0018*/ 	.short	0x0002
        /*001a*/ 	.short	0x0064
        /*001c*/ 	.short	0x0082
	.zero		2


//--------------------- .nv.info                  --------------------------
	.section	.nv.info,"",@"SHT_CUDA_INFO"
	.align	4


	//----- nvinfo : EIATTR_REGCOUNT
	.align		4
        /*0000*/ 	.byte	0x04, 0x2f
        /*0002*/ 	.short	(.L_1 - .L_0)
	.align		4
.L_0:
        /*0004*/ 	.word	index@(_Z12AsyncvecAddKPiS_S_ii)
        /*0008*/ 	.word	0x0000000c


	//----- nvinfo : EIATTR_FRAME_SIZE
	.align		4
.L_1:
        /*000c*/ 	.byte	0x04, 0x11
        /*000e*/ 	.short	(.L_3 - .L_2)
	.align		4
.L_2:
        /*0010*/ 	.word	index@(_Z12AsyncvecAddKPiS_S_ii)
        /*0014*/ 	.word	0x00000000


	//----- nvinfo : EIATTR_REGCOUNT
	.align		4
.L_3:
        /*0018*/ 	.byte	0x04, 0x2f
        /*001a*/ 	.short	(.L_5 - .L_4)
	.align		4
.L_4:
        /*001c*/ 	.word	index@(_Z7vecAddKPiS_S_i)
        /*0020*/ 	.word	0x0000000c


	//----- nvinfo : EIATTR_FRAME_SIZE
	.align		4
.L_5:
        /*0024*/ 	.byte	0x04, 0x11
        /*0026*/ 	.short	(.L_7 - .L_6)
	.align		4
.L_6:
        /*0028*/ 	.word	index@(_Z7vecAddKPiS_S_i)
        /*002c*/ 	.word	0x00000000


	//----- nvinfo : EIATTR_MIN_STACK_SIZE
	.align		4
.L_7:
        /*0030*/ 	.byte	0x04, 0x12
        /*0032*/ 	.short	(.L_9 - .L_8)
	.align		4
.L_8:
        /*0034*/ 	.word	index@(_Z7vecAddKPiS_S_i)
        /*0038*/ 	.word	0x00000000


	//----- nvinfo : EIATTR_MIN_STACK_SIZE
	.align		4
.L_9:
        /*003c*/ 	.byte	0x04, 0x12
        /*003e*/ 	.short	(.L_11 - .L_10)
	.align		4
.L_10:
        /*0040*/ 	.word	index@(_Z12AsyncvecAddKPiS_S_ii)
        /*0044*/ 	.word	0x00000000
.L_11:


//--------------------- .nv.compat                --------------------------
	.section	.nv.compat,"",@"SHT_CUDA_COMPAT_INFO"
	.align	4
        /*0000*/ 	.byte	0x02, 0x09, 0x00, 0x00, 0x02, 0x02, 0x01, 0x00, 0x02, 0x05, 0x05, 0x00, 0x03, 0x07, 0x01, 0x01
        /*0010*/ 	.byte	0x02, 0x03, 0x00, 0x00, 0x02, 0x06, 0x01, 0x00, 0x04, 0x0b, 0x08, 0x00, 0x09, 0x00, 0x00, 0x00
        /*0020*/ 	.byte	0x00, 0x00, 0x00, 0x00


//--------------------- .nv.info._Z7vecAddKPiS_S_i --------------------------
	.section	.nv.info._Z7vecAddKPiS_S_i,"",@"SHT_CUDA_INFO"
	.sectionflags	@""
	.align	4


	//----- nvinfo : EIATTR_CUDA_API_VERSION
	.align		4
        /*0000*/ 	.byte	0x04, 0x37
        /*0002*/ 	.short	(.L_13 - .L_12)
.L_12:
        /*0004*/ 	.word	0x00000082


	//----- nvinfo : EIATTR_KPARAM_INFO
	.align		4
.L_13:
        /*0008*/ 	.byte	0x04, 0x17
        /*000a*/ 	.short	(.L_15 - .L_14)
.L_14:
        /*000c*/ 	.word	0x00000000
        /*0010*/ 	.short	0x0003
        /*0012*/ 	.short	0x0018
        /*0014*/ 	.byte	0x00, 0xf0, 0x11, 0x00


	//----- nvinfo : EIATTR_KPARAM_INFO
	.align		4
.L_15:
        /*0018*/ 	.byte	0x04, 0x17
        /*001a*/ 	.short	(.L_17 - .L_16)
.L_16:
        /*001c*/ 	.word	0x00000000
        /*0020*/ 	.short	0x0002
        /*0022*/ 	.short	0x0010
        /*0024*/ 	.byte	0x00, 0xf5, 0x21, 0x00


	//----- nvinfo : EIATTR_KPARAM_INFO
	.align		4
.L_17:
        /*0028*/ 	.byte	0x04, 0x17
        /*002a*/ 	.short	(.L_19 - .L_18)
.L_18:
        /*002c*/ 	.word	0x00000000
        /*0030*/ 	.short	0x0001
        /*0032*/ 	.short	0x0008
        /*0034*/ 	.byte	0x00, 0xf5, 0x21, 0x00


	//----- nvinfo : EIATTR_KPARAM_INFO
	.align		4
.L_19:
        /*0038*/ 	.byte	0x04, 0x17
        /*003a*/ 	.short	(.L_21 - .L_20)
.L_20:
        /*003c*/ 	.word	0x00000000
        /*0040*/ 	.short	0x0000
        /*0042*/ 	.short	0x0000
        /*0044*/ 	.byte	0x00, 0xf5, 0x21, 0x00


	//----- nvinfo : EIATTR_SPARSE_MMA_MASK
	.align		4
.L_21:
        /*0048*/ 	.byte	0x03, 0x50
        /*004a*/ 	.short	0x0000


	//----- nvinfo : EIATTR_MAXREG_COUNT
	.align		4
        /*004c*/ 	.byte	0x03, 0x1b
        /*004e*/ 	.short	0x00ff


	//----- nvinfo : EIATTR_MERCURY_ISA_VERSION
	.align		4
        /*0050*/ 	.byte	0x03, 0x5f
        /*0052*/ 	.short	0x0101


	//----- nvinfo : EIATTR_VRC_CTA_INIT_COUNT
	.align		4
        /*0054*/ 	.byte	0x02, 0x4a
	.zero		1
	.zero		1


	//----- nvinfo : EIATTR_EXIT_INSTR_OFFSETS
	.align		4
        /*0058*/ 	.byte	0x04, 0x1c
        /*005a*/ 	.short	(.L_23 - .L_22)


	//   ....[0]....
.L_22:
        /*005c*/ 	.word	0x00000070


	//   ....[1]....
        /*0060*/ 	.word	0x00000130


	//----- nvinfo : EIATTR_CBANK_PARAM_SIZE
	.align		4
.L_23:
        /*0064*/ 	.byte	0x03, 0x19
        /*0066*/ 	.short	0x001c


	//----- nvinfo : EIATTR_PARAM_CBANK
	.align		4
        /*0068*/ 	.byte	0x04, 0x0a
        /*006a*/ 	.short	(.L_25 - .L_24)
	.align		4
.L_24:
        /*006c*/ 	.word	index@(.nv.constant0._Z7vecAddKPiS_S_i)
        /*0070*/ 	.short	0x0380
        /*0072*/ 	.short	0x001c


	//----- nvinfo : EIATTR_SW_WAR
	.align		4
.L_25:
        /*0074*/ 	.byte	0x04, 0x36
        /*0076*/ 	.short	(.L_27 - .L_26)
.L_26:
        /*0078*/ 	.word	0x00000008
.L_27:


//--------------------- .nv.info._Z12AsyncvecAddKPiS_S_ii --------------------------
	.section	.nv.info._Z12AsyncvecAddKPiS_S_ii,"",@"SHT_CUDA_INFO"
	.sectionflags	@""
	.align	4


	//----- nvinfo : EIATTR_CUDA_API_VERSION
	.align		4
        /*0000*/ 	.byte	0x04, 0x37
        /*0002*/ 	.short	(.L_29 - .L_28)
.L_28:
        /*0004*/ 	.word	0x00000082


	//----- nvinfo : EIATTR_KPARAM_INFO
	.align		4
.L_29:
        /*0008*/ 	.byte	0x04, 0x17
        /*000a*/ 	.short	(.L_31 - .L_30)
.L_30:
        /*000c*/ 	.word	0x00000000
        /*0010*/ 	.short	0x0004
        /*0012*/ 	.short	0x001c
        /*0014*/ 	.byte	0x00, 0xf0, 0x11, 0x00


	//----- nvinfo : EIATTR_KPARAM_INFO
	.align		4
.L_31:
        /*0018*/ 	.byte	0x04, 0x17
        /*001a*/ 	.short	(.L_33 - .L_32)
.L_32:
        /*001c*/ 	.word	0x00000000
        /*0020*/ 	.short	0x0003
        /*0022*/ 	.short	0x0018
        /*0024*/ 	.byte	0x00, 0xf0, 0x11, 0x00


	//----- nvinfo : EIATTR_KPARAM_INFO
	.align		4
.L_33:
        /*0028*/ 	.byte	0x04, 0x17
        /*002a*/ 	.short	(.L_35 - .L_34)
.L_34:
        /*002c*/ 	.word	0x00000000
        /*0030*/ 	.short	0x0002
        /*0032*/ 	.short	0x0010
        /*0034*/ 	.byte	0x00, 0xf5, 0x21, 0x00


	//----- nvinfo : EIATTR_KPARAM_INFO
	.align		4
.L_35:
        /*0038*/ 	.byte	0x04, 0x17
        /*003a*/ 	.short	(.L_37 - .L_36)
.L_36:
        /*003c*/ 	.word	0x00000000
        /*0040*/ 	.short	0x0001
        /*0042*/ 	.short	0x0008
        /*0044*/ 	.byte	0x00, 0xf5, 0x21, 0x00


	//----- nvinfo : EIATTR_KPARAM_INFO
	.align		4
.L_37:
        /*0048*/ 	.byte	0x04, 0x17
        /*004a*/ 	.short	(.L_39 - .L_38)
.L_38:
        /*004c*/ 	.word	0x00000000
        /*0050*/ 	.short	0x0000
        /*0052*/ 	.short	0x0000
        /*0054*/ 	.byte	0x00, 0xf5, 0x21, 0x00


	//----- nvinfo : EIATTR_SPARSE_MMA_MASK
	.align		4
.L_39:
        /*0058*/ 	.byte	0x03, 0x50
        /*005a*/ 	.short	0x0000


	//----- nvinfo : EIATTR_MAXREG_COUNT
	.align		4
        /*005c*/ 	.byte	0x03, 0x1b
        /*005e*/ 	.short	0x00ff


	//----- nvinfo : EIATTR_MERCURY_ISA_VERSION
	.align		4
        /*0060*/ 	.byte	0x03, 0x5f
        /*0062*/ 	.short	0x0101


	//----- nvinfo : EIATTR_VRC_CTA_INIT_COUNT
	.align		4
        /*0064*/ 	.byte	0x02, 0x4a
	.zero		1
	.zero		1


	//----- nvinfo : EIATTR_EXIT_INSTR_OFFSETS
	.align		4
        /*0068*/ 	.byte	0x04, 0x1c
        /*006a*/ 	.short	(.L_41 - .L_40)


	//   ....[0]....
.L_40:
        /*006c*/ 	.word	0x00000080


	//   ....[1]....
        /*0070*/ 	.word	0x00000140


	//----- nvinfo : EIATTR_CBANK_PARAM_SIZE
	.align		4
.L_41:
        /*0074*/ 	.byte	0x03, 0x19
        /*0076*/ 	.short	0x0020


	//----- nvinfo : EIATTR_PARAM_CBANK
	.align		4
        /*0078*/ 	.byte	0x04, 0x0a
        /*007a*/ 	.short	(.L_43 - .L_42)
	.align		4
.L_42:
        /*007c*/ 	.word	index@(.nv.constant0._Z12AsyncvecAddKPiS_S_ii)
        /*0080*/ 	.short	0x0380
        /*0082*/ 	.short	0x0020


	//----- nvinfo : EIATTR_SW_WAR
	.align		4
.L_43:
        /*0084*/ 	.byte	0x04, 0x36
        /*0086*/ 	.short	(.L_45 - .L_44)
.L_44:
        /*0088*/ 	.word	0x00000008
.L_45:


//--------------------- .nv.callgraph             --------------------------
	.section	.nv.callgraph,"",@"SHT_CUDA_CALLGRAPH"
	.align	4
	.sectionentsize	8
	.align		4
        /*0000*/ 	.word	0x00000000
	.align		4
        /*0004*/ 	.word	0xffffffff
	.align		4
        /*0008*/ 	.word	0x00000000
	.align		4
        /*000c*/ 	.word	0xfffffffe
	.align		4
        /*0010*/ 	.word	0x00000000
	.align		4
        /*0014*/ 	.word	0xfffffffd
	.align		4
        /*0018*/ 	.word	0x00000000
	.align		4
        /*001c*/ 	.word	0xfffffffc


//--------------------- .text._Z7vecAddKPiS_S_i   --------------------------
	.section	.text._Z7vecAddKPiS_S_i,"ax",@progbits
	.align	128
        .global         _Z7vecAddKPiS_S_i
        .type           _Z7vecAddKPiS_S_i,@function
        .size           _Z7vecAddKPiS_S_i,(.L_x_2 - _Z7vecAddKPiS_S_i)
        .other          _Z7vecAddKPiS_S_i,@"STO_CUDA_ENTRY STV_DEFAULT"
_Z7vecAddKPiS_S_i:
.text._Z7vecAddKPiS_S_i:
[----:B------:R-:W-:Y:S01]  /*0000*/  LDC R1, c[0x0][0x37c] ;  /* 0x0000df00ff017b82 */ /* 0x000fe20000000800 */
[----:B------:R-:W0:Y:S01]  /*0010*/  S2R R9, SR_TID.X ;  /* 0x0000000000097919 */ /* 0x000e220000002100 */
[----:B------:R-:W0:Y:S01]  /*0020*/  LDCU UR4, c[0x0][0x360] ;  /* 0x00006c00ff0477ac */ /* 0x000e220008000800 */
[----:B------:R-:W0:Y:S01]  /*0030*/  S2R R0, SR_CTAID.X ;  /* 0x0000000000007919 */ /* 0x000e220000002500 */
[----:B------:R-:W1:Y:S01]  /*0040*/  LDCU UR5, c[0x0][0x398] ;  /* 0x00007300ff0577ac */ /* 0x000e620008000800 */
[----:B0-----:R-:W-:-:S05]  /*0050*/  IMAD R9, R0, UR4, R9 ;  /* 0x0000000400097c24 */ /* 0x001fca000f8e0209 */
[----:B-1----:R-:W-:-:S13]  /*0060*/  ISETP.GE.AND P0, PT, R9, UR5, PT ;  /* 0x0000000509007c0c */ /* 0x002fda000bf06270 */
[----:B------:R-:W-:Y:S05]  /*0070*/  @P0 EXIT ;  /* 0x000000000000094d */ /* 0x000fea0003800000 */
[----:B------:R-:W0:Y:S01]  /*0080*/  LDC.64 R2, c[0x0][0x380] ;  /* 0x0000e000ff027b82 */ /* 0x000e220000000a00 */
[----:B------:R-:W1:Y:S07]  /*0090*/  LDCU.64 UR4, c[0x0][0x358] ;  /* 0x00006b00ff0477ac */ /* 0x000e6e0008000a00 */
[----:B------:R-:W2:Y:S08]  /*00a0*/  LDC.64 R4, c[0x0][0x388] ;  /* 0x0000e200ff047b82 */ /* 0x000eb00000000a00 */
[----:B------:R-:W3:Y:S01]  /*00b0*/  LDC.64 R6, c[0x0][0x390] ;  /* 0x0000e400ff067b82 */ /* 0x000ee20000000a00 */
[----:B0-----:R-:W-:-:S06]  /*00c0*/  IMAD.WIDE R2, R9, 0x4, R2 ;  /* 0x0000000409027825 */ /* 0x001fcc00078e0202 */
[----:B-1----:R-:W4:Y:S01]  /*00d0*/  LDG.E R2, desc[UR4][R2.64] ;  /* 0x0000000402027981 */ /* 0x002f22000c1e1900 */
[----:B--2---:R-:W-:-:S06]  /*00e0*/  IMAD.WIDE R4, R9, 0x4, R4 ;  /* 0x0000000409047825 */ /* 0x004fcc00078e0204 */
[----:B------:R-:W4:Y:S01]  /*00f0*/  LDG.E R5, desc[UR4][R4.64] ;  /* 0x0000000404057981 */ /* 0x000f22000c1e1900 */
[----:B---3--:R-:W-:Y:S01]  /*0100*/  IMAD.WIDE R6, R9, 0x4, R6 ;  /* 0x0000000409067825 */ /* 0x008fe200078e0206 */
[----:B----4-:R-:W-:-:S05]  /*0110*/  IADD3 R9, PT, PT, R2, -R5, RZ ;  /* 0x8000000502097210 */ /* 0x010fca0007ffe0ff */
[----:B------:R-:W-:Y:S01]  /*0120*/  STG.E desc[UR4][R6.64], R9 ;  /* 0x0000000906007986 */ /* 0x000fe2000c101904 */
[----:B------:R-:W-:Y:S05]  /*0130*/  EXIT ;  /* 0x000000000000794d */ /* 0x000fea0003800000 */
.L_x_0:
[----:B------:R-:W-:-:S00]  /*0140*/  BRA `(.L_x_0) ;  /* 0xfffffffc00fc7947 */ /* 0x000fc0000383ffff */
[----:B------:R-:W-:-:S00]  /*0150*/  NOP ;  /* 0x0000000000007918 */ /* 0x000fc00000000000 */
        /* <DEDUP_REMOVED lines=10> */
.L_x_2:


//--------------------- .text._Z12AsyncvecAddKPiS_S_ii --------------------------
	.section	.text._Z12AsyncvecAddKPiS_S_ii,"ax",@progbits
	.align	128
        .global         _Z12AsyncvecAddKPiS_S_ii
        .type           _Z12AsyncvecAddKPiS_S_ii,@function
        .size           _Z12AsyncvecAddKPiS_S_ii,(.L_x_3 - _Z12AsyncvecAddKPiS_S_ii)
        .other          _Z12AsyncvecAddKPiS_S_ii,@"STO_CUDA_ENTRY STV_DEFAULT"
_Z12AsyncvecAddKPiS_S_ii:
.text._Z12AsyncvecAddKPiS_S_ii:
[----:B------:R-:W-:Y:S01]  /*0000*/  LDC R1, c[0x0][0x37c] ;  /* 0x0000df00ff017b82 */ /* 0x000fe20000000800 */
[----:B------:R-:W0:Y:S01]  /*0010*/  S2R R0, SR_TID.X ;  /* 0x0000000000007919 */ /* 0x000e220000002100 */
[----:B------:R-:W0:Y:S01]  /*0020*/  LDCU UR4, c[0x0][0x360] ;  /* 0x00006c00ff0477ac */ /* 0x000e220008000800 */
[----:B------:R-:W0:Y:S01]  /*0030*/  S2R R3, SR_CTAID.X ;  /* 0x0000000000037919 */ /* 0x000e220000002500 */
[----:B------:R-:W1:Y:S01]  /*0040*/  LDCU.64 UR6, c[0x0][0x398] ;  /* 0x00007300ff0677ac */ /* 0x000e620008000a00 */
[----:B0-----:R-:W-:-:S05]  /*0050*/  IMAD R0, R3, UR4, R0 ;  /* 0x0000000403007c24 */ /* 0x001fca000f8e0200 */
[----:B-1----:R-:W-:-:S04]  /*0060*/  IADD3 R9, PT, PT, R0, UR7, RZ ;  /* 0x0000000700097c10 */ /* 0x002fc8000fffe0ff */
[----:B------:R-:W-:-:S13]  /*0070*/  ISETP.GE.AND P0, PT, R9, UR6, PT ;  /* 0x0000000609007c0c */ /* 0x000fda000bf06270 */
        /* <DEDUP_REMOVED lines=13> */
.L_x_1:
        /* <DEDUP_REMOVED lines=11> */
.L_x_3:


//--------------------- .nv.shared.reserved.0     --------------------------
	.section	.nv.shared.reserved.0,"aw",@nobits
	.weak		__nv_reservedSMEM_offset_0_alias
	.size		__nv_reservedSMEM_offset_0_alias, 0, 64
	.other		__nv_reservedSMEM_offset_0_alias,@"STO_CUDA_RESERVED_SHARED STV_DEFAULT"
__nv_reservedSMEM_offset_0_alias:
	.zero		0
	.zero		64


//--------------------- .nv.constant0._Z7vecAddKPiS_S_i --------------------------
	.section	.nv.constant0._Z7vecAddKPiS_S_i,"a",@progbits
	.sectionflags	@""
	.align	4
.nv.constant0._Z7vecAddKPiS_S_i:
	.zero		924


//--------------------- .nv.constant0._Z12AsyncvecAddKPiS_S_ii --------------------------
	.section	.nv.constant0._Z12AsyncvecAddKPiS_S_ii,"a",@progbits
	.sectionflags	@""
	.align	4
.nv.constant0._Z12AsyncvecAddKPiS_S_ii:
	.zero		928


//--------------------- SYMBOLS --------------------------

	.type		.nv.reservedSmem.offset0,@object
	.size		.nv.reservedSmem.offset0,0x4
